//
// Generated by NVIDIA NVVM Compiler
//
// Compiler Build ID: CL-36424714
// Cuda compilation tools, release 13.0, V13.0.88
// Based on NVVM 20.0.0
//

.version 9.0
.target sm_100
.address_size 64

	// .globl	_Z18init_random_doublePdmm
// _ZZ15transpose_tiledIdLi32ELi8EEvPKT_PS0_iE4tile has been demoted

.visible .entry _Z18init_random_doublePdmm(
	.param .u64 .ptr .align 1 _Z18init_random_doublePdmm_param_0,
	.param .u64 _Z18init_random_doublePdmm_param_1,
	.param .u64 _Z18init_random_doublePdmm_param_2
)
{
	.reg .pred 	%p<2>;
	.reg .b32 	%r<4>;
	.reg .b64 	%rd<21>;
	.reg .b64 	%fd<4>;

	ld.param.u64 	%rd2, [_Z18init_random_doublePdmm_param_0];
	ld.param.u64 	%rd4, [_Z18init_random_doublePdmm_param_1];
	ld.param.u64 	%rd3, [_Z18init_random_doublePdmm_param_2];
	mov.u32 	%r1, %ctaid.x;
	mov.u32 	%r2, %ntid.x;
	mul.wide.u32 	%rd5, %r1, %r2;
	mov.u32 	%r3, %tid.x;
	cvt.u64.u32 	%rd6, %r3;
	add.s64 	%rd1, %rd5, %rd6;
	setp.ge.u64 	%p1, %rd1, %rd4;
	@%p1 bra 	$L__BB0_2;
	cvta.to.global.u64 	%rd7, %rd2;
	add.s64 	%rd8, %rd1, %rd3;
	add.s64 	%rd9, %rd8, -7046029254386353131;
	shr.u64 	%rd10, %rd9, 30;
	xor.b64  	%rd11, %rd10, %rd9;
	mul.lo.s64 	%rd12, %rd11, -4658895280553007687;
	shr.u64 	%rd13, %rd12, 27;
	xor.b64  	%rd14, %rd13, %rd12;
	mul.lo.s64 	%rd15, %rd14, -7723592293110705685;
	shr.u64 	%rd16, %rd15, 42;
	shr.u64 	%rd17, %rd15, 11;
	xor.b64  	%rd18, %rd16, %rd17;
	cvt.rn.f64.u64 	%fd1, %rd18;
	mul.f64 	%fd2, %fd1, 0d3CA0000000000000;
	fma.rn.f64 	%fd3, %fd2, 0d4000000000000000, 0dBFF0000000000000;
	shl.b64 	%rd19, %rd1, 3;
	add.s64 	%rd20, %rd7, %rd19;
	st.global.f64 	[%rd20], %fd3;
$L__BB0_2:
	ret;

}
	// .globl	_Z15set_zero_doublePdm
.visible .entry _Z15set_zero_doublePdm(
	.param .u64 .ptr .align 1 _Z15set_zero_doublePdm_param_0,
	.param .u64 _Z15set_zero_doublePdm_param_1
)
{
	.reg .pred 	%p<2>;
	.reg .b32 	%r<4>;
	.reg .b64 	%rd<10>;

	ld.param.u64 	%rd2, [_Z15set_zero_doublePdm_param_0];
	ld.param.u64 	%rd3, [_Z15set_zero_doublePdm_param_1];
	mov.u32 	%r1, %ctaid.x;
	mov.u32 	%r2, %ntid.x;
	mul.wide.u32 	%rd4, %r1, %r2;
	mov.u32 	%r3, %tid.x;
	cvt.u64.u32 	%rd5, %r3;
	add.s64 	%rd1, %rd4, %rd5;
	setp.ge.u64 	%p1, %rd1, %rd3;
	@%p1 bra 	$L__BB1_2;
	cvta.to.global.u64 	%rd6, %rd2;
	shl.b64 	%rd7, %rd1, 3;
	add.s64 	%rd8, %rd6, %rd7;
	mov.b64 	%rd9, 0;
	st.global.u64 	[%rd8], %rd9;
$L__BB1_2:
	ret;

}
	// .globl	_Z15transpose_tiledIdLi32ELi8EEvPKT_PS0_i
.visible .entry _Z15transpose_tiledIdLi32ELi8EEvPKT_PS0_i(
	.param .u64 .ptr .align 1 _Z15transpose_tiledIdLi32ELi8EEvPKT_PS0_i_param_0,
	.param .u64 .ptr .align 1 _Z15transpose_tiledIdLi32ELi8EEvPKT_PS0_i_param_1,
	.param .u32 _Z15transpose_tiledIdLi32ELi8EEvPKT_PS0_i_param_2
)
{
	.reg .pred 	%p<9>;
	.reg .b32 	%r<42>;
	.reg .b64 	%rd<40>;
	.reg .b64 	%fd<9>;
	// demoted variable
	.shared .align 8 .b8 _ZZ15transpose_tiledIdLi32ELi8EEvPKT_PS0_iE4tile[8448];
	ld.param.u64 	%rd6, [_Z15transpose_tiledIdLi32ELi8EEvPKT_PS0_i_param_0];
	ld.param.u64 	%rd7, [_Z15transpose_tiledIdLi32ELi8EEvPKT_PS0_i_param_1];
	ld.param.u32 	%r17, [_Z15transpose_tiledIdLi32ELi8EEvPKT_PS0_i_param_2];
	cvta.to.global.u64 	%rd1, %rd6;
	cvta.to.global.u64 	%rd2, %rd7;
	mov.u32 	%r18, %ctaid.x;
	shl.b32 	%r1, %r18, 5;
	mov.u32 	%r2, %tid.x;
	add.s32 	%r19, %r1, %r2;
	mov.u32 	%r20, %ctaid.y;
	shl.b32 	%r3, %r20, 5;
	mov.u32 	%r4, %tid.y;
	add.s32 	%r21, %r3, %r4;
	cvt.u64.u32 	%rd3, %r17;
	cvt.s64.s32 	%rd4, %r19;
	shl.b32 	%r22, %r2, 3;
	mov.u32 	%r23, _ZZ15transpose_tiledIdLi32ELi8EEvPKT_PS0_iE4tile;
	add.s32 	%r6, %r23, %r22;
	max.s32 	%r24, %r19, %r21;
	setp.ge.s32 	%p1, %r24, %r17;
	mad.lo.s32 	%r7, %r4, 264, %r6;
	@%p1 bra 	$L__BB2_2;
	cvt.u64.u32 	%rd8, %r21;
	mad.lo.s64 	%rd9, %rd8, %rd3, %rd4;
	shl.b64 	%rd10, %rd9, 3;
	add.s64 	%rd11, %rd1, %rd10;
	ld.global.nc.f64 	%fd1, [%rd11];
	st.shared.f64 	[%r7], %fd1;
$L__BB2_2:
	cvt.u32.u64 	%r25, %rd4;
	add.s32 	%r8, %r21, 8;
	max.s32 	%r26, %r25, %r8;
	setp.ge.s32 	%p2, %r26, %r17;
	@%p2 bra 	$L__BB2_4;
	cvt.u64.u32 	%rd12, %r8;
	mad.lo.s64 	%rd13, %rd12, %rd3, %rd4;
	shl.b64 	%rd14, %rd13, 3;
	add.s64 	%rd15, %rd1, %rd14;
	ld.global.nc.f64 	%fd2, [%rd15];
	st.shared.f64 	[%r7+2112], %fd2;
$L__BB2_4:
	add.s32 	%r9, %r21, 16;
	max.s32 	%r28, %r25, %r9;
	setp.ge.s32 	%p3, %r28, %r17;
	@%p3 bra 	$L__BB2_6;
	cvt.u64.u32 	%rd16, %r9;
	mad.lo.s64 	%rd17, %rd16, %rd3, %rd4;
	shl.b64 	%rd18, %rd17, 3;
	add.s64 	%rd19, %rd1, %rd18;
	ld.global.nc.f64 	%fd3, [%rd19];
	st.shared.f64 	[%r7+4224], %fd3;
$L__BB2_6:
	add.s32 	%r10, %r21, 24;
	max.s32 	%r30, %r25, %r10;
	setp.ge.s32 	%p4, %r30, %r17;
	@%p4 bra 	$L__BB2_8;
	cvt.u64.u32 	%rd20, %r10;
	mad.lo.s64 	%rd21, %rd20, %rd3, %rd4;
	shl.b64 	%rd22, %rd21, 3;
	add.s64 	%rd23, %rd1, %rd22;
	ld.global.nc.f64 	%fd4, [%rd23];
	st.shared.f64 	[%r7+6336], %fd4;
$L__BB2_8:
	bar.sync 	0;
	add.s32 	%r31, %r3, %r2;
	add.s32 	%r11, %r1, %r4;
	shl.b32 	%r32, %r2, 8;
	add.s32 	%r33, %r6, %r32;
	cvt.u64.u32 	%rd5, %r31;
	shl.b32 	%r34, %r4, 3;
	add.s32 	%r12, %r33, %r34;
	max.s32 	%r35, %r31, %r11;
	setp.ge.s32 	%p5, %r35, %r17;
	@%p5 bra 	$L__BB2_10;
	ld.shared.f64 	%fd5, [%r12];
	cvt.s64.s32 	%rd24, %r11;
	mad.lo.s64 	%rd25, %rd24, %rd3, %rd5;
	shl.b64 	%rd26, %rd25, 3;
	add.s64 	%rd27, %rd2, %rd26;
	st.global.f64 	[%rd27], %fd5;
$L__BB2_10:
	cvt.u32.u64 	%r36, %rd5;
	add.s32 	%r13, %r11, 8;
	max.s32 	%r37, %r36, %r13;
	setp.ge.s32 	%p6, %r37, %r17;
	@%p6 bra 	$L__BB2_12;
	ld.shared.f64 	%fd6, [%r12+64];
	cvt.s64.s32 	%rd28, %r13;
	mad.lo.s64 	%rd29, %rd28, %rd3, %rd5;
	shl.b64 	%rd30, %rd29, 3;
	add.s64 	%rd31, %rd2, %rd30;
	st.global.f64 	[%rd31], %fd6;
$L__BB2_12:
	add.s32 	%r14, %r11, 16;
	max.s32 	%r39, %r36, %r14;
	setp.ge.s32 	%p7, %r39, %r17;
	@%p7 bra 	$L__BB2_14;
	ld.shared.f64 	%fd7, [%r12+128];
	cvt.s64.s32 	%rd32, %r14;
	mad.lo.s64 	%rd33, %rd32, %rd3, %rd5;
	shl.b64 	%rd34, %rd33, 3;
	add.s64 	%rd35, %rd2, %rd34;
	st.global.f64 	[%rd35], %fd7;
$L__BB2_14:
	add.s32 	%r15, %r11, 24;
	max.s32 	%r41, %r36, %r15;
	setp.ge.s32 	%p8, %r41, %r17;
	@%p8 bra 	$L__BB2_16;
	ld.shared.f64 	%fd8, [%r12+192];
	cvt.s64.s32 	%rd36, %r15;
	mad.lo.s64 	%rd37, %rd36, %rd3, %rd5;
	shl.b64 	%rd38, %rd37, 3;
	add.s64 	%rd39, %rd2, %rd38;
	st.global.f64 	[%rd39], %fd8;
$L__BB2_16:
	ret;

}


// ===== COMPILED SASS (sm_100) =====

	.target	sm_100

	.elftype	@"ET_EXEC"


//--------------------- .note.nv.tkinfo           --------------------------
	.section	.note.nv.tkinfo,"",@"SHT_NOTE"
	.sectionflags	@"SHF_NOTE_NV_TKINFO"
	.tkinfo
        /*0018*/ 	.word	0x00000002
        /*0030*/ 	.string	""
        /*0030*/ 	.string	"ptxas"
        /*0030*/ 	.string	"Cuda compilation tools, release 13.0, V13.0.88"
        /*0030*/ 	.string	"Build cuda_13.0.r13.0/compiler.36424714_0"
        /*0030*/ 	.string	"-arch sm_100 -m 64 "



//--------------------- .note.nv.cuinfo           --------------------------
	.section	.note.nv.cuinfo,"",@"SHT_NOTE"
	.sectionflags	@"SHF_NOTE_NV_CUINFO"
        /*0018*/ 	.short	0x0002
        /*001a*/ 	.short	0x0064
        /*001c*/ 	.short	0x0082
	.zero		2


//--------------------- .nv.info                  --------------------------
	.section	.nv.info,"",@"SHT_CUDA_INFO"
	.align	4


	//----- nvinfo : EIATTR_REGCOUNT
	.align		4
        /*0000*/ 	.byte	0x04, 0x2f
        /*0002*/ 	.short	(.L_1 - .L_0)
	.align		4
.L_0:
        /*0004*/ 	.word	index@(_Z18init_random_doublePdmm)
        /*0008*/ 	.word	0x0000000e


	//----- nvinfo : EIATTR_FRAME_SIZE
	.align		4
.L_1:
        /*000c*/ 	.byte	0x04, 0x11
        /*000e*/ 	.short	(.L_3 - .L_2)
	.align		4
.L_2:
        /*0010*/ 	.word	index@(_Z18init_random_doublePdmm)
        /*0014*/ 	.word	0x00000000


	//----- nvinfo : EIATTR_REGCOUNT
	.align		4
.L_3:
        /*0018*/ 	.byte	0x04, 0x2f
        /*001a*/ 	.short	(.L_5 - .L_4)
	.align		4
.L_4:
        /*001c*/ 	.word	index@(_Z15set_zero_doublePdm)
        /*0020*/ 	.word	0x00000008


	//----- nvinfo : EIATTR_FRAME_SIZE
	.align		4
.L_5:
        /*0024*/ 	.byte	0x04, 0x11
        /*0026*/ 	.short	(.L_7 - .L_6)
	.align		4
.L_6:
        /*0028*/ 	.word	index@(_Z15set_zero_doublePdm)
        /*002c*/ 	.word	0x00000000


	//----- nvinfo : EIATTR_REGCOUNT
	.align		4
.L_7:
        /*0030*/ 	.byte	0x04, 0x2f
        /*0032*/ 	.short	(.L_9 - .L_8)
	.align		4
.L_8:
        /*0034*/ 	.word	index@(_Z15transpose_tiledIdLi32ELi8EEvPKT_PS0_i)
        /*0038*/ 	.word	0x0000001c


	//----- nvinfo : EIATTR_FRAME_SIZE
	.align		4
.L_9:
        /*003c*/ 	.byte	0x04, 0x11
        /*003e*/ 	.short	(.L_11 - .L_10)
	.align		4
.L_10:
        /*0040*/ 	.word	index@(_Z15transpose_tiledIdLi32ELi8EEvPKT_PS0_i)
        /*0044*/ 	.word	0x00000000


	//----- nvinfo : EIATTR_MIN_STACK_SIZE
	.align		4
.L_11:
        /*0048*/ 	.byte	0x04, 0x12
        /*004a*/ 	.short	(.L_13 - .L_12)
	.align		4
.L_12:
        /*004c*/ 	.word	index@(_Z15transpose_tiledIdLi32ELi8EEvPKT_PS0_i)
        /*0050*/ 	.word	0x00000000


	//----- nvinfo : EIATTR_MIN_STACK_SIZE
	.align		4
.L_13:
        /*0054*/ 	.byte	0x04, 0x12
        /*0056*/ 	.short	(.L_15 - .L_14)
	.align		4
.L_14:
        /*0058*/ 	.word	index@(_Z15set_zero_doublePdm)
        /*005c*/ 	.word	0x00000000


	//----- nvinfo : EIATTR_MIN_STACK_SIZE
	.align		4
.L_15:
        /*0060*/ 	.byte	0x04, 0x12
        /*0062*/ 	.short	(.L_17 - .L_16)
	.align		4
.L_16:
        /*0064*/ 	.word	index@(_Z18init_random_doublePdmm)
        /*0068*/ 	.word	0x00000000
.L_17:


//--------------------- .nv.compat                --------------------------
	.section	.nv.compat,"",@"SHT_CUDA_COMPAT_INFO"
	.align	4
        /*0000*/ 	.byte	0x02, 0x09, 0x00, 0x00, 0x02, 0x02, 0x01, 0x00, 0x02, 0x05, 0x05, 0x00, 0x03, 0x07, 0x01, 0x01
        /*0010*/ 	.byte	0x02, 0x03, 0x00, 0x00, 0x02, 0x06, 0x01, 0x00, 0x04, 0x0b, 0x08, 0x00, 0x01, 0x00, 0x00, 0x00
        /*0020*/ 	.byte	0x00, 0x00, 0x00, 0x00


//--------------------- .nv.info._Z15transpose_tiledIdLi32ELi8EEvPKT_PS0_i --------------------------
	.section	.nv.info._Z15transpose_tiledIdLi32ELi8EEvPKT_PS0_i,"",@"SHT_CUDA_INFO"
	.sectionflags	@""
	.align	4


	//----- nvinfo : EIATTR_CUDA_API_VERSION
	.align		4
        /*0000*/ 	.byte	0x04, 0x37
        /*0002*/ 	.short	(.L_19 - .L_18)
.L_18:
        /*0004*/ 	.word	0x00000082


	//----- nvinfo : EIATTR_KPARAM_INFO
	.align		4
.L_19:
        /*0008*/ 	.byte	0x04, 0x17
        /*000a*/ 	.short	(.L_21 - .L_20)
.L_20:
        /*000c*/ 	.word	0x00000000
        /*0010*/ 	.short	0x0002
        /*0012*/ 	.short	0x0010
        /*0014*/ 	.byte	0x00, 0xf0, 0x11, 0x00


	//----- nvinfo : EIATTR_KPARAM_INFO
	.align		4
.L_21:
        /*0018*/ 	.byte	0x04, 0x17
        /*001a*/ 	.short	(.L_23 - .L_22)
.L_22:
        /*001c*/ 	.word	0x00000000
        /*0020*/ 	.short	0x0001
        /*0022*/ 	.short	0x0008
        /*0024*/ 	.byte	0x00, 0xf5, 0x21, 0x00


	//----- nvinfo : EIATTR_KPARAM_INFO
	.align		4
.L_23:
        /*0028*/ 	.byte	0x04, 0x17
        /*002a*/ 	.short	(.L_25 - .L_24)
.L_24:
        /*002c*/ 	.word	0x00000000
        /*0030*/ 	.short	0x0000
        /*0032*/ 	.short	0x0000
        /*0034*/ 	.byte	0x00, 0xf5, 0x21, 0x00


	//----- nvinfo : EIATTR_SPARSE_MMA_MASK
	.align		4
.L_25:
        /*0038*/ 	.byte	0x03, 0x50
        /*003a*/ 	.short	0x0000


	//----- nvinfo : EIATTR_MAXREG_COUNT
	.align		4
        /*003c*/ 	.byte	0x03, 0x1b
        /*003e*/ 	.short	0x00ff


	//----- nvinfo : EIATTR_NUM_BARRIERS
	.align		4
        /*0040*/ 	.byte	0x02, 0x4c
        /*0042*/ 	.byte	0x01
	.zero		1


	//----- nvinfo : EIATTR_MERCURY_ISA_VERSION
	.align		4
        /*0044*/ 	.byte	0x03, 0x5f
        /*0046*/ 	.short	0x0101


	//----- nvinfo : EIATTR_VRC_CTA_INIT_COUNT
	.align		4
        /*0048*/ 	.byte	0x02, 0x4a
	.zero		1
	.zero		1


	//----- nvinfo : EIATTR_EXIT_INSTR_OFFSETS
	.align		4
        /*004c*/ 	.byte	0x04, 0x1c
        /*004e*/ 	.short	(.L_27 - .L_26)


	//   ....[0]....
.L_26:
        /*0050*/ 	.word	0x00000750


	//   ....[1]....
        /*0054*/ 	.word	0x00000810


	//----- nvinfo : EIATTR_CRS_STACK_SIZE
	.align		4
.L_27:
        /*0058*/ 	.byte	0x04, 0x1e
        /*005a*/ 	.short	(.L_29 - .L_28)
.L_28:
        /*005c*/ 	.word	0x00000000


	//----- nvinfo : EIATTR_CBANK_PARAM_SIZE
	.align		4
.L_29:
        /*0060*/ 	.byte	0x03, 0x19
        /*0062*/ 	.short	0x0014


	//----- nvinfo : EIATTR_PARAM_CBANK
	.align		4
        /*0064*/ 	.byte	0x04, 0x0a
        /*0066*/ 	.short	(.L_31 - .L_30)
	.align		4
.L_30:
        /*0068*/ 	.word	index@(.nv.constant0._Z15transpose_tiledIdLi32ELi8EEvPKT_PS0_i)
        /*006c*/ 	.short	0x0380
        /*006e*/ 	.short	0x0014


	//----- nvinfo : EIATTR_SW_WAR
	.align		4
.L_31:
        /*0070*/ 	.byte	0x04, 0x36
        /*0072*/ 	.short	(.L_33 - .L_32)
.L_32:
        /*0074*/ 	.word	0x00000008
.L_33:


//--------------------- .nv.info._Z15set_zero_doublePdm --------------------------
	.section	.nv.info._Z15set_zero_doublePdm,"",@"SHT_CUDA_INFO"
	.sectionflags	@""
	.align	4


	//----- nvinfo : EIATTR_CUDA_API_VERSION
	.align		4
        /*0000*/ 	.byte	0x04, 0x37
        /*0002*/ 	.short	(.L_35 - .L_34)
.L_34:
        /*0004*/ 	.word	0x00000082


	//----- nvinfo : EIATTR_KPARAM_INFO
	.align		4
.L_35:
        /*0008*/ 	.byte	0x04, 0x17
        /*000a*/ 	.short	(.L_37 - .L_36)
.L_36:
        /*000c*/ 	.word	0x00000000
        /*0010*/ 	.short	0x0001
        /*0012*/ 	.short	0x0008
        /*0014*/ 	.byte	0x00, 0xf0, 0x21, 0x00


	//----- nvinfo : EIATTR_KPARAM_INFO
	.align		4
.L_37:
        /*0018*/ 	.byte	0x04, 0x17
        /*001a*/ 	.short	(.L_39 - .L_38)
.L_38:
        /*001c*/ 	.word	0x00000000
        /*0020*/ 	.short	0x0000
        /*0022*/ 	.short	0x0000
        /*0024*/ 	.byte	0x00, 0xf5, 0x21, 0x00


	//----- nvinfo : EIATTR_SPARSE_MMA_MASK
	.align		4
.L_39:
        /*0028*/ 	.byte	0x03, 0x50
        /*002a*/ 	.short	0x0000


	//----- nvinfo : EIATTR_MAXREG_COUNT
	.align		4
        /*002c*/ 	.byte	0x03, 0x1b
        /*002e*/ 	.short	0x00ff


	//----- nvinfo : EIATTR_MERCURY_ISA_VERSION
	.align		4
        /*0030*/ 	.byte	0x03, 0x5f
        /*0032*/ 	.short	0x0101


	//----- nvinfo : EIATTR_VRC_CTA_INIT_COUNT
	.align		4
        /*0034*/ 	.byte	0x02, 0x4a
	.zero		1
	.zero		1


	//----- nvinfo : EIATTR_EXIT_INSTR_OFFSETS
	.align		4
        /*0038*/ 	.byte	0x04, 0x1c
        /*003a*/ 	.short	(.L_41 - .L_40)


	//   ....[0]....
.L_40:
        /*003c*/ 	.word	0x00000090


	//   ....[1]....
        /*0040*/ 	.word	0x000000f0


	//----- nvinfo : EIATTR_CBANK_PARAM_SIZE
	.align		4
.L_41:
        /*0044*/ 	.byte	0x03, 0x19
        /*0046*/ 	.short	0x0010


	//----- nvinfo : EIATTR_PARAM_CBANK
	.align		4
        /*0048*/ 	.byte	0x04, 0x0a
        /*004a*/ 	.short	(.L_43 - .L_42)
	.align		4
.L_42:
        /*004c*/ 	.word	index@(.nv.constant0._Z15set_zero_doublePdm)
        /*0050*/ 	.short	0x0380
        /*0052*/ 	.short	0x0010


	//----- nvinfo : EIATTR_SW_WAR
	.align		4
.L_43:
        /*0054*/ 	.byte	0x04, 0x36
        /*0056*/ 	.short	(.L_45 - .L_44)
.L_44:
        /*0058*/ 	.word	0x00000008
.L_45:


//--------------------- .nv.info._Z18init_random_doublePdmm --------------------------
	.section	.nv.info._Z18init_random_doublePdmm,"",@"SHT_CUDA_INFO"
	.sectionflags	@""
	.align	4


	//----- nvinfo : EIATTR_CUDA_API_VERSION
	.align		4
        /*0000*/ 	.byte	0x04, 0x37
        /*0002*/ 	.short	(.L_47 - .L_46)
.L_46:
        /*0004*/ 	.word	0x00000082


	//----- nvinfo : EIATTR_KPARAM_INFO
	.align		4
.L_47:
        /*0008*/ 	.byte	0x04, 0x17
        /*000a*/ 	.short	(.L_49 - .L_48)
.L_48:
        /*000c*/ 	.word	0x00000000
        /*0010*/ 	.short	0x0002
        /*0012*/ 	.short	0x0010
        /*0014*/ 	.byte	0x00, 0xf0, 0x21, 0x00


	//----- nvinfo : EIATTR_KPARAM_INFO
	.align		4
.L_49:
        /*0018*/ 	.byte	0x04, 0x17
        /*001a*/ 	.short	(.L_51 - .L_50)
.L_50:
        /*001c*/ 	.word	0x00000000
        /*0020*/ 	.short	0x0001
        /*0022*/ 	.short	0x0008
        /*0024*/ 	.byte	0x00, 0xf0, 0x21, 0x00


	//----- nvinfo : EIATTR_KPARAM_INFO
	.align		4
.L_51:
        /*0028*/ 	.byte	0x04, 0x17
        /*002a*/ 	.short	(.L_53 - .L_52)
.L_52:
        /*002c*/ 	.word	0x00000000
        /*0030*/ 	.short	0x0000
        /*0032*/ 	.short	0x0000
        /*0034*/ 	.byte	0x00, 0xf5, 0x21, 0x00


	//----- nvinfo : EIATTR_SPARSE_MMA_MASK
	.align		4
.L_53:
        /*0038*/ 	.byte	0x03, 0x50
        /*003a*/ 	.short	0x0000


	//----- nvinfo : EIATTR_MAXREG_COUNT
	.align		4
        /*003c*/ 	.byte	0x03, 0x1b
        /*003e*/ 	.short	0x00ff


	//----- nvinfo : EIATTR_MERCURY_ISA_VERSION
	.align		4
        /*0040*/ 	.byte	0x03, 0x5f
        /*0042*/ 	.short	0x0101


	//----- nvinfo : EIATTR_VRC_CTA_INIT_COUNT
	.align		4
        /*0044*/ 	.byte	0x02, 0x4a
	.zero		1
	.zero		1


	//----- nvinfo : EIATTR_EXIT_INSTR_OFFSETS
	.align		4
        /*0048*/ 	.byte	0x04, 0x1c
        /*004a*/ 	.short	(.L_55 - .L_54)


	//   ....[0]....
.L_54:
        /*004c*/ 	.word	0x00000090


	//   ....[1]....
        /*0050*/ 	.word	0x000002c0


	//----- nvinfo : EIATTR_CBANK_PARAM_SIZE
	.align		4
.L_55:
        /*0054*/ 	.byte	0x03, 0x19
        /*0056*/ 	.short	0x0018


	//----- nvinfo : EIATTR_PARAM_CBANK
	.align		4
        /*0058*/ 	.byte	0x04, 0x0a
        /*005a*/ 	.short	(.L_57 - .L_56)
	.align		4
.L_56:
        /*005c*/ 	.word	index@(.nv.constant0._Z18init_random_doublePdmm)
        /*0060*/ 	.short	0x0380
        /*0062*/ 	.short	0x0018


	//----- nvinfo : EIATTR_SW_WAR
	.align		4
.L_57:
        /*0064*/ 	.byte	0x04, 0x36
        /*0066*/ 	.short	(.L_59 - .L_58)
.L_58:
        /*0068*/ 	.word	0x00000008
.L_59:


//--------------------- .nv.callgraph             --------------------------
	.section	.nv.callgraph,"",@"SHT_CUDA_CALLGRAPH"
	.align	4
	.sectionentsize	8
	.align		4
        /*0000*/ 	.word	0x00000000
	.align		4
        /*0004*/ 	.word	0xffffffff
	.align		4
        /*0008*/ 	.word	0x00000000
	.align		4
        /*000c*/ 	.word	0xfffffffe
	.align		4
        /*0010*/ 	.word	0x00000000
	.align		4
        /*0014*/ 	.word	0xfffffffd
	.align		4
        /*0018*/ 	.word	0x00000000
	.align		4
        /*001c*/ 	.word	0xfffffffc


//--------------------- .text._Z15transpose_tiledIdLi32ELi8EEvPKT_PS0_i --------------------------
	.section	.text._Z15transpose_tiledIdLi32ELi8EEvPKT_PS0_i,"ax",@progbits
	.align	128
        .global         _Z15transpose_tiledIdLi32ELi8EEvPKT_PS0_i
        .type           _Z15transpose_tiledIdLi32ELi8EEvPKT_PS0_i,@function
        .size           _Z15transpose_tiledIdLi32ELi8EEvPKT_PS0_i,(.L_x_9 - _Z15transpose_tiledIdLi32ELi8EEvPKT_PS0_i)
        .other          _Z15transpose_tiledIdLi32ELi8EEvPKT_PS0_i,@"STO_CUDA_ENTRY STV_DEFAULT"
_Z15transpose_tiledIdLi32ELi8EEvPKT_PS0_i:
.text._Z15transpose_tiledIdLi32ELi8EEvPKT_PS0_i:
[----:B------:R-:W-:Y:S01]  /*0000*/  LDC R1, c[0x0][0x37c] ;  /* 0x0000df00ff017b82 */ /* 0x000fe20000000800 */
[----:B------:R-:W0:Y:S01]  /*0010*/  S2R R17, SR_TID.Y ;  /* 0x0000000000117919 */ /* 0x000e220000002200 */
[----:B------:R-:W1:Y:S01]  /*0020*/  LDCU UR8, c[0x0][0x390] ;  /* 0x00007200ff0877ac */ /* 0x000e620008000800 */
[----:B------:R-:W0:Y:S01]  /*0030*/  S2R R0, SR_CTAID.Y ;  /* 0x0000000000007919 */ /* 0x000e220000002600 */
[----:B------:R-:W2:Y:S01]  /*0040*/  LDCU.64 UR6, c[0x0][0x358] ;  /* 0x00006b00ff0677ac */ /* 0x000ea20008000a00 */
[----:B------:R-:W3:Y:S01]  /*0050*/  S2R R16, SR_CTAID.X ;  /* 0x0000000000107919 */ /* 0x000ee20000002500 */
[----:B------:R-:W3:Y:S01]  /*0060*/  S2R R19, SR_TID.X ;  /* 0x0000000000137919 */ /* 0x000ee20000002100 */
[----:B0-----:R-:W-:-:S04]  /*0070*/  IMAD R9, R0, 0x20, R17 ;  /* 0x0000002000097824 */ /* 0x001fc800078e0211 */
[C---:B------:R-:W-:Y:S02]  /*0080*/  VIADD R25, R9.reuse, 0x8 ;  /* 0x0000000809197836 */ /* 0x040fe40000000000 */
[C---:B------:R-:W-:Y:S02]  /*0090*/  VIADD R23, R9.reuse, 0x18 ;  /* 0x0000001809177836 */ /* 0x040fe40000000000 */
[----:B---3--:R-:W-:Y:S02]  /*00a0*/  IMAD R14, R16, 0x20, R19 ;  /* 0x00000020100e7824 */ /* 0x008fe400078e0213 */
[----:B------:R-:W-:-:S03]  /*00b0*/  VIADD R11, R9, 0x10 ;  /* 0x00000010090b7836 */ /* 0x000fc60000000000 */
[C---:B------:R-:W-:Y:S02]  /*00c0*/  VIMNMX R2, PT, PT, R14.reuse, R25, !PT ;  /* 0x000000190e027248 */ /* 0x040fe40007fe0100 */
[----:B------:R-:W-:Y:S02]  /*00d0*/  VIMNMX R3, PT, PT, R14, R11, !PT ;  /* 0x0000000b0e037248 */ /* 0x000fe40007fe0100 */
[----:B-1----:R-:W-:Y:S02]  /*00e0*/  ISETP.GE.AND P6, PT, R2, UR8, PT ;  /* 0x0000000802007c0c */ /* 0x002fe4000bfc6270 */
[----:B------:R-:W-:Y:S02]  /*00f0*/  VIMNMX R2, PT, PT, R14, R9, !PT ;  /* 0x000000090e027248 */ /* 0x000fe40007fe0100 */
[----:B------:R-:W-:Y:S02]  /*0100*/  ISETP.GE.AND P3, PT, R3, UR8, PT ;  /* 0x0000000803007c0c */ /* 0x000fe4000bf66270 */
[----:B------:R-:W-:-:S02]  /*0110*/  ISETP.GE.AND P2, PT, R2, UR8, PT ;  /* 0x0000000802007c0c */ /* 0x000fc4000bf46270 */
[----:B------:R-:W-:Y:S02]  /*0120*/  VIMNMX R2, PT, PT, R14, R23, !PT ;  /* 0x000000170e027248 */ /* 0x000fe40007fe0100 */
[--C-:B------:R-:W-:Y:S02]  /*0130*/  SHF.R.S32.HI R15, RZ, 0x1f, R14.reuse ;  /* 0x0000001fff0f7819 */ /* 0x100fe4000001140e */
[----:B------:R-:W-:Y:S01]  /*0140*/  ISETP.GE.AND P4, PT, R2, UR8, PT ;  /* 0x0000000802007c0c */ /* 0x000fe2000bf86270 */
[----:B------:R-:W0:Y:S01]  /*0150*/  @!P6 LDC.64 R12, c[0x0][0x380] ;  /* 0x0000e000ff0ceb82 */ /* 0x000e220000000a00 */
[----:B------:R-:W-:Y:S01]  /*0160*/  @!P6 MOV R21, R15 ;  /* 0x0000000f0015e202 */ /* 0x000fe20000000f00 */
[--C-:B------:R-:W-:Y:S02]  /*0170*/  @!P6 IMAD.MOV.U32 R20, RZ, RZ, R14.reuse ;  /* 0x000000ffff14e224 */ /* 0x100fe400078e000e */
[----:B------:R-:W-:-:S04]  /*0180*/  @!P3 IMAD.WIDE.U32 R10, R11, UR8, R14 ;  /* 0x000000080b0abc25 */ /* 0x000fc8000f8e000e */
[----:B------:R-:W1:Y:S01]  /*0190*/  @!P2 LDC.64 R2, c[0x0][0x380] ;  /* 0x0000e000ff02ab82 */ /* 0x000e620000000a00 */
[----:B------:R-:W-:-:S04]  /*01a0*/  @!P6 IMAD.WIDE.U32 R20, R25, UR8, R20 ;  /* 0x000000081914ec25 */ /* 0x000fc8000f8e0014 */
[----:B------:R-:W-:Y:S02]  /*01b0*/  @!P6 IMAD.MOV.U32 R25, RZ, RZ, RZ ;  /* 0x000000ffff19e224 */ /* 0x000fe400078e00ff */
[----:B------:R-:W-:Y:S01]  /*01c0*/  @!P2 IMAD.WIDE.U32 R8, R9, UR8, R14 ;  /* 0x000000080908ac25 */ /* 0x000fe2000f8e000e */
[----:B------:R-:W3:Y:S03]  /*01d0*/  @!P4 LDC.64 R4, c[0x0][0x380] ;  /* 0x0000e000ff04cb82 */ /* 0x000ee60000000a00 */
[----:B------:R-:W-:Y:S02]  /*01e0*/  @!P6 IMAD.IADD R18, R21, 0x1, R25 ;  /* 0x000000011512e824 */ /* 0x000fe400078e0219 */
[----:B------:R-:W-:Y:S02]  /*01f0*/  @!P2 IMAD.MOV.U32 R21, RZ, RZ, RZ ;  /* 0x000000ffff15a224 */ /* 0x000fe400078e00ff */
[----:B------:R-:W-:Y:S01]  /*0200*/  @!P4 IMAD.WIDE.U32 R14, R23, UR8, R14 ;  /* 0x00000008170ecc25 */ /* 0x000fe2000f8e000e */
[----:B------:R-:W4:Y:S01]  /*0210*/  @!P3 LDC.64 R6, c[0x0][0x380] ;  /* 0x0000e000ff06bb82 */ /* 0x000f220000000a00 */
[----:B0-----:R-:W-:-:S02]  /*0220*/  @!P6 LEA R12, P0, R20, R12, 0x3 ;  /* 0x0000000c140ce211 */ /* 0x001fc400078018ff */
[----:B------:R-:W-:Y:S02]  /*0230*/  @!P3 IMAD.MOV.U32 R23, RZ, RZ, RZ ;  /* 0x000000ffff17b224 */ /* 0x000fe400078e00ff */
[----:B------:R-:W-:Y:S01]  /*0240*/  @!P6 LEA.HI.X R13, R20, R13, R18, 0x3, P0 ;  /* 0x0000000d140de211 */ /* 0x000fe200000f1c12 */
[----:B------:R-:W-:Y:S01]  /*0250*/  @!P2 IMAD.IADD R18, R9, 0x1, R21 ;  /* 0x000000010912a824 */ /* 0x000fe200078e0215 */
[----:B------:R-:W-:Y:S01]  /*0260*/  @!P4 MOV R21, RZ ;  /* 0x000000ff0015c202 */ /* 0x000fe20000000f00 */
[----:B------:R-:W-:Y:S01]  /*0270*/  @!P3 IMAD.IADD R9, R11, 0x1, R23 ;  /* 0x000000010b09b824 */ /* 0x000fe200078e0217 */
[C---:B-1----:R-:W-:Y:S02]  /*0280*/  @!P2 LEA R2, P0, R8.reuse, R2, 0x3 ;  /* 0x000000020802a211 */ /* 0x042fe400078018ff */
[----:B--2---:R-:W2:Y:S02]  /*0290*/  @!P6 LDG.E.64.CONSTANT R12, desc[UR6][R12.64] ;  /* 0x000000060c0ce981 */ /* 0x004ea4000c1e9b00 */
[----:B------:R-:W-:Y:S01]  /*02a0*/  @!P2 LEA.HI.X R3, R8, R3, R18, 0x3, P0 ;  /* 0x000000030803a211 */ /* 0x000fe200000f1c12 */
[----:B------:R-:W-:Y:S01]  /*02b0*/  @!P4 IMAD.IADD R8, R15, 0x1, R21 ;  /* 0x000000010f08c824 */ /* 0x000fe200078e0215 */
[----:B---3--:R-:W-:-:S04]  /*02c0*/  @!P4 LEA R4, P0, R14, R4, 0x3 ;  /* 0x000000040e04c211 */ /* 0x008fc800078018ff */
[----:B------:R-:W3:Y:S01]  /*02d0*/  @!P2 LDG.E.64.CONSTANT R2, desc[UR6][R2.64] ;  /* 0x000000060202a981 */ /* 0x000ee2000c1e9b00 */
[----:B------:R-:W-:Y:S02]  /*02e0*/  @!P4 LEA.HI.X R5, R14, R5, R8, 0x3, P0 ;  /* 0x000000050e05c211 */ /* 0x000fe400000f1c08 */
[----:B----4-:R-:W-:-:S04]  /*02f0*/  @!P3 LEA R6, P1, R10, R6, 0x3 ;  /* 0x000000060a06b211 */ /* 0x010fc800078218ff */
[----:B------:R-:W4:Y:S01]  /*0300*/  @!P4 LDG.E.64.CONSTANT R4, desc[UR6][R4.64] ;  /* 0x000000060404c981 */ /* 0x000f22000c1e9b00 */
[----:B------:R-:W-:-:S05]  /*0310*/  @!P3 LEA.HI.X R7, R10, R7, R9, 0x3, P1 ;  /* 0x000000070a07b211 */ /* 0x000fca00008f1c09 */
[----:B------:R0:W5:Y:S01]  /*0320*/  @!P3 LDG.E.64.CONSTANT R14, desc[UR6][R6.64] ;  /* 0x00000006060eb981 */ /* 0x000162000c1e9b00 */
[----:B------:R-:W1:Y:S01]  /*0330*/  S2UR UR5, SR_CgaCtaId ;  /* 0x00000000000579c3 */ /* 0x000e620000008800 */
[----:B------:R-:W-:Y:S01]  /*0340*/  IMAD R23, R16, 0x20, R17 ;  /* 0x0000002010177824 */ /* 0x000fe200078e0211 */
[----:B------:R-:W-:Y:S01]  /*0350*/  UMOV UR4, 0x400 ;  /* 0x0000040000047882 */ /* 0x000fe20000000000 */
[----:B------:R-:W-:-:S05]  /*0360*/  IMAD R8, R0, 0x20, R19 ;  /* 0x0000002000087824 */ /* 0x000fca00078e0213 */
[----:B------:R-:W-:-:S04]  /*0370*/  VIMNMX R10, PT, PT, R8, R23, !PT ;  /* 0x00000017080a7248 */ /* 0x000fc80007fe0100 */
[----:B------:R-:W-:Y:S01]  /*0380*/  ISETP.GE.AND P5, PT, R10, UR8, PT ;  /* 0x000000080a007c0c */ /* 0x000fe2000bfa6270 */
[----:B-1----:R-:W-:-:S06]  /*0390*/  ULEA UR4, UR5, UR4, 0x18 ;  /* 0x0000000405047291 */ /* 0x002fcc000f8ec0ff */
[----:B------:R-:W-:Y:S01]  /*03a0*/  LEA R0, R19, UR4, 0x3 ;  /* 0x0000000413007c11 */ /* 0x000fe2000f8e18ff */
[C---:B------:R-:W-:Y:S01]  /*03b0*/  VIADD R21, R23.reuse, 0x8 ;  /* 0x0000000817157836 */ /* 0x040fe20000000000 */
[C---:B------:R-:W-:Y:S01]  /*03c0*/  IADD3 R11, PT, PT, R23.reuse, 0x10, RZ ;  /* 0x00000010170b7810 */ /* 0x040fe20007ffe0ff */
[----:B0-----:R-:W-:Y:S02]  /*03d0*/  VIADD R7, R23, 0x18 ;  /* 0x0000001817077836 */ /* 0x001fe40000000000 */
[--C-:B------:R-:W-:Y:S02]  /*03e0*/  IMAD R6, R19, 0x100, R0.reuse ;  /* 0x0000010013067824 */ /* 0x100fe400078e0200 */
[----:B------:R-:W-:Y:S01]  /*03f0*/  IMAD R19, R17, 0x108, R0 ;  /* 0x0000010811137824 */ /* 0x000fe200078e0200 */
[C---:B------:R-:W-:Y:S01]  /*0400*/  VIMNMX R0, PT, PT, R8.reuse, R21, !PT ;  /* 0x0000001508007248 */ /* 0x040fe20007fe0100 */
[----:B------:R-:W-:Y:S01]  /*0410*/  BSSY.RECONVERGENT B0, `(.L_x_0) ;  /* 0x0000017000007945 */ /* 0x000fe20003800200 */
[----:B------:R-:W-:-:S02]  /*0420*/  VIMNMX R16, PT, PT, R8, R11, !PT ;  /* 0x0000000b08107248 */ /* 0x000fc40007fe0100 */
[----:B------:R-:W-:Y:S01]  /*0430*/  VIMNMX R10, PT, PT, R8, R7, !PT ;  /* 0x00000007080a7248 */ /* 0x000fe20007fe0100 */
[----:B------:R-:W-:Y:S01]  /*0440*/  IMAD R17, R17, 0x8, R6 ;  /* 0x0000000811117824 */ /* 0x000fe200078e0206 */
[----:B------:R-:W-:Y:S02]  /*0450*/  ISETP.GE.AND P1, PT, R0, UR8, PT ;  /* 0x0000000800007c0c */ /* 0x000fe4000bf26270 */
[----:B------:R-:W-:Y:S01]  /*0460*/  ISETP.GE.AND P0, PT, R16, UR8, PT ;  /* 0x0000000810007c0c */ /* 0x000fe2000bf06270 */
[----:B--2---:R0:W-:Y:S01]  /*0470*/  @!P6 STS.64 [R19+0x840], R12 ;  /* 0x0008400c1300e388 */ /* 0x0041e20000000a00 */
[----:B------:R-:W-:-:S03]  /*0480*/  ISETP.GE.AND P6, PT, R10, UR8, PT ;  /* 0x000000080a007c0c */ /* 0x000fc6000bfc6270 */
[----:B---3--:R0:W-:Y:S04]  /*0490*/  @!P2 STS.64 [R19], R2 ;  /* 0x000000021300a388 */ /* 0x0081e80000000a00 */
[----:B----4-:R0:W-:Y:S04]  /*04a0*/  @!P4 STS.64 [R19+0x18c0], R4 ;  /* 0x0018c0041300c388 */ /* 0x0101e80000000a00 */
[----:B-----5:R0:W-:Y:S01]  /*04b0*/  @!P3 STS.64 [R19+0x1080], R14 ;  /* 0x0010800e1300b388 */ /* 0x0201e20000000a00 */
[----:B------:R-:W-:Y:S06]  /*04c0*/  BAR.SYNC.DEFER_BLOCKING 0x0 ;  /* 0x0000000000007b1d */ /* 0x000fec0000010000 */
[----:B------:R-:W-:Y:S05]  /*04d0*/  @P5 BRA `(.L_x_1) ;  /* 0x0000000000285947 */ /* 0x000fea0003800000 */
[----:B0-----:R-:W0:Y:S01]  /*04e0*/  LDS.64 R2, [R17] ;  /* 0x0000000011027984 */ /* 0x001e220000000a00 */
[----:B------:R-:W1:Y:S01]  /*04f0*/  LDCU.64 UR4, c[0x0][0x388] ;  /* 0x00007100ff0477ac */ /* 0x000e620008000a00 */
[----:B------:R-:W-:Y:S01]  /*0500*/  SHF.R.S32.HI R0, RZ, 0x1f, R23 ;  /* 0x0000001fff007819 */ /* 0x000fe20000011417 */
[----:B------:R-:W-:Y:S02]  /*0510*/  IMAD.MOV.U32 R9, RZ, RZ, RZ ;  /* 0x000000ffff097224 */ /* 0x000fe400078e00ff */
[----:B------:R-:W-:-:S04]  /*0520*/  IMAD.WIDE.U32 R4, R23, UR8, R8 ;  /* 0x0000000817047c25 */ /* 0x000fc8000f8e0008 */
[----:B------:R-:W-:-:S04]  /*0530*/  IMAD R13, R0, UR8, RZ ;  /* 0x00000008000d7c24 */ /* 0x000fc8000f8e02ff */
[----:B------:R-:W-:Y:S01]  /*0540*/  IMAD.IADD R5, R5, 0x1, R13 ;  /* 0x0000000105057824 */ /* 0x000fe200078e020d */
[----:B-1----:R-:W-:-:S04]  /*0550*/  LEA R12, P2, R4, UR4, 0x3 ;  /* 0x00000004040c7c11 */ /* 0x002fc8000f8418ff */
[----:B------:R-:W-:-:S05]  /*0560*/  LEA.HI.X R13, R4, UR5, R5, 0x3, P2 ;  /* 0x00000005040d7c11 */ /* 0x000fca00090f1c05 */
[----:B0-----:R1:W-:Y:S04]  /*0570*/  STG.E.64 desc[UR6][R12.64], R2 ;  /* 0x000000020c007986 */ /* 0x0013e8000c101b06 */
.L_x_1:
[----:B------:R-:W-:Y:S05]  /*0580*/  BSYNC.RECONVERGENT B0 ;  /* 0x0000000000007941 */ /* 0x000fea0003800200 */
.L_x_0:
[----:B------:R-:W-:Y:S04]  /*0590*/  BSSY.RECONVERGENT B0, `(.L_x_2) ;  /* 0x000000d000007945 */ /* 0x000fe80003800200 */
[----:B------:R-:W-:Y:S05]  /*05a0*/  @P1 BRA `(.L_x_3) ;  /* 0x00000000002c1947 */ /* 0x000fea0003800000 */
[----:B01----:R-:W0:Y:S01]  /*05b0*/  LDS.64 R2, [R17+0x40] ;  /* 0x0000400011027984 */ /* 0x003e220000000a00 */
[----:B------:R-:W1:Y:S01]  /*05c0*/  LDCU.64 UR4, c[0x0][0x388] ;  /* 0x00007100ff0477ac */ /* 0x000e620008000a00 */
[----:B------:R-:W-:Y:S01]  /*05d0*/  SHF.R.S32.HI R0, RZ, 0x1f, R21 ;  /* 0x0000001fff007819 */ /* 0x000fe20000011415 */
[----:B------:R-:W-:Y:S01]  /*05e0*/  IMAD.MOV.U32 R5, RZ, RZ, RZ ;  /* 0x000000ffff057224 */ /* 0x000fe200078e00ff */
[----:B------:R-:W-:-:S03]  /*05f0*/  MOV R4, R8 ;  /* 0x0000000800047202 */ /* 0x000fc60000000f00 */
[----:B------:R-:W-:Y:S02]  /*0600*/  IMAD R13, R0, UR8, RZ ;  /* 0x00000008000d7c24 */ /* 0x000fe4000f8e02ff */
[----:B------:R-:W-:-:S04]  /*0610*/  IMAD.WIDE.U32 R4, R21, UR8, R4 ;  /* 0x0000000815047c25 */ /* 0x000fc8000f8e0004 */
[----:B------:R-:W-:Y:S01]  /*0620*/  IMAD.IADD R5, R5, 0x1, R13 ;  /* 0x0000000105057824 */ /* 0x000fe200078e020d */
[----:B-1----:R-:W-:-:S04]  /*0630*/  LEA R12, P1, R4, UR4, 0x3 ;  /* 0x00000004040c7c11 */ /* 0x002fc8000f8218ff */
[----:B------:R-:W-:-:S05]  /*0640*/  LEA.HI.X R13, R4, UR5, R5, 0x3, P1 ;  /* 0x00000005040d7c11 */ /* 0x000fca00088f1c05 */
[----:B0-----:R2:W-:Y:S04]  /*0650*/  STG.E.64 desc[UR6][R12.64], R2 ;  /* 0x000000020c007986 */ /* 0x0015e8000c101b06 */
.L_x_3:
[----:B------:R-:W-:Y:S05]  /*0660*/  BSYNC.RECONVERGENT B0 ;  /* 0x0000000000007941 */ /* 0x000fea0003800200 */
.L_x_2:
[----:B------:R-:W-:Y:S04]  /*0670*/  BSSY.RECONVERGENT B0, `(.L_x_4) ;  /* 0x000000d000007945 */ /* 0x000fe80003800200 */
[----:B------:R-:W-:Y:S05]  /*0680*/  @P0 BRA `(.L_x_5) ;  /* 0x00000000002c0947 */ /* 0x000fea0003800000 */
[----:B012---:R-:W0:Y:S01]  /*0690*/  LDS.64 R2, [R17+0x80] ;  /* 0x0000800011027984 */ /* 0x007e220000000a00 */
[----:B------:R-:W1:Y:S01]  /*06a0*/  LDCU.64 UR4, c[0x0][0x388] ;  /* 0x00007100ff0477ac */ /* 0x000e620008000a00 */
[----:B------:R-:W-:Y:S01]  /*06b0*/  SHF.R.S32.HI R0, RZ, 0x1f, R11 ;  /* 0x0000001fff007819 */ /* 0x000fe2000001140b */
[----:B------:R-:W-:Y:S02]  /*06c0*/  IMAD.MOV.U32 R4, RZ, RZ, R8 ;  /* 0x000000ffff047224 */ /* 0x000fe400078e0008 */
[----:B------:R-:W-:Y:S02]  /*06d0*/  IMAD.MOV.U32 R5, RZ, RZ, RZ ;  /* 0x000000ffff057224 */ /* 0x000fe400078e00ff */
[----:B------:R-:W-:-:S04]  /*06e0*/  IMAD.WIDE.U32 R4, R11, UR8, R4 ;  /* 0x000000080b047c25 */ /* 0x000fc8000f8e0004 */
[----:B------:R-:W-:-:S05]  /*06f0*/  IMAD R11, R0, UR8, RZ ;  /* 0x00000008000b7c24 */ /* 0x000fca000f8e02ff */
[----:B------:R-:W-:Y:S02]  /*0700*/  IADD3 R5, PT, PT, R5, R11, RZ ;  /* 0x0000000b05057210 */ /* 0x000fe40007ffe0ff */
[----:B-1----:R-:W-:-:S04]  /*0710*/  LEA R10, P0, R4, UR4, 0x3 ;  /* 0x00000004040a7c11 */ /* 0x002fc8000f8018ff */
[----:B------:R-:W-:-:S05]  /*0720*/  LEA.HI.X R11, R4, UR5, R5, 0x3, P0 ;  /* 0x00000005040b7c11 */ /* 0x000fca00080f1c05 */
[----:B0-----:R3:W-:Y:S04]  /*0730*/  STG.E.64 desc[UR6][R10.64], R2 ;  /* 0x000000020a007986 */ /* 0x0017e8000c101b06 */
.L_x_5:
[----:B------:R-:W-:Y:S05]  /*0740*/  BSYNC.RECONVERGENT B0 ;  /* 0x0000000000007941 */ /* 0x000fea0003800200 */
.L_x_4:
[----:B------:R-:W-:Y:S05]  /*0750*/  @P6 EXIT ;  /* 0x000000000000694d */ /* 0x000fea0003800000 */
[----:B0123--:R-:W0:Y:S01]  /*0760*/  LDS.64 R2, [R17+0xc0] ;  /* 0x0000c00011027984 */ /* 0x00fe220000000a00 */
[----:B------:R-:W1:Y:S01]  /*0770*/  LDCU.64 UR4, c[0x0][0x388] ;  /* 0x00007100ff0477ac */ /* 0x000e620008000a00 */
[----:B------:R-:W-:Y:S01]  /*0780*/  SHF.R.S32.HI R0, RZ, 0x1f, R7 ;  /* 0x0000001fff007819 */ /* 0x000fe20000011407 */
[----:B------:R-:W-:Y:S02]  /*0790*/  IMAD.MOV.U32 R4, RZ, RZ, R8 ;  /* 0x000000ffff047224 */ /* 0x000fe400078e0008 */
[----:B------:R-:W-:Y:S02]  /*07a0*/  IMAD.MOV.U32 R5, RZ, RZ, RZ ;  /* 0x000000ffff057224 */ /* 0x000fe400078e00ff */
[----:B------:R-:W-:-:S04]  /*07b0*/  IMAD.WIDE.U32 R4, R7, UR8, R4 ;  /* 0x0000000807047c25 */ /* 0x000fc8000f8e0004 */
[----:B------:R-:W-:-:S04]  /*07c0*/  IMAD R7, R0, UR8, RZ ;  /* 0x0000000800077c24 */ /* 0x000fc8000f8e02ff */
[----:B------:R-:W-:Y:S01]  /*07d0*/  IMAD.IADD R5, R5, 0x1, R7 ;  /* 0x0000000105057824 */ /* 0x000fe200078e0207 */
[----:B-1----:R-:W-:-:S04]  /*07e0*/  LEA R6, P0, R4, UR4, 0x3 ;  /* 0x0000000404067c11 */ /* 0x002fc8000f8018ff */
[----:B------:R-:W-:-:S05]  /*07f0*/  LEA.HI.X R7, R4, UR5, R5, 0x3, P0 ;  /* 0x0000000504077c11 */ /* 0x000fca00080f1c05 */
[----:B0-----:R-:W-:Y:S01]  /*0800*/  STG.E.64 desc[UR6][R6.64], R2 ;  /* 0x0000000206007986 */ /* 0x001fe2000c101b06 */
[----:B------:R-:W-:Y:S05]  /*0810*/  EXIT ;  /* 0x000000000000794d */ /* 0x000fea0003800000 */
.L_x_6:
[----:B------:R-:W-:-:S00]  /*0820*/  BRA `(.L_x_6) ;  /* 0xfffffffc00fc7947 */ /* 0x000fc0000383ffff */
[----:B------:R-:W-:-:S00]  /*0830*/  NOP ;  /* 0x0000000000007918 */ /* 0x000fc00000000000 */
        /* <DEDUP_REMOVED lines=12> */
.L_x_9:


//--------------------- .text._Z15set_zero_doublePdm --------------------------
	.section	.text._Z15set_zero_doublePdm,"ax",@progbits
	.align	128
        .global         _Z15set_zero_doublePdm
        .type           _Z15set_zero_doublePdm,@function
        .size           _Z15set_zero_doublePdm,(.L_x_10 - _Z15set_zero_doublePdm)
        .other          _Z15set_zero_doublePdm,@"STO_CUDA_ENTRY STV_DEFAULT"
_Z15set_zero_doublePdm:
.text._Z15set_zero_doublePdm:
[----:B------:R-:W-:Y:S01]  /*0000*/  LDC R1, c[0x0][0x37c] ;  /* 0x0000df00ff017b82 */ /* 0x000fe20000000800 */
[----:B------:R-:W0:Y:S07]  /*0010*/  S2R R2, SR_TID.X ;  /* 0x0000000000027919 */ /* 0x000e2e0000002100 */
[----:B------:R-:W0:Y:S01]  /*0020*/  S2UR UR4, SR_CTAID.X ;  /* 0x00000000000479c3 */ /* 0x000e220000002500 */
[----:B------:R-:W1:Y:S01]  /*0030*/  LDCU.64 UR6, c[0x0][0x388] ;  /* 0x00007100ff0677ac */ /* 0x000e620008000a00 */
[----:B------:R-:W-:-:S06]  /*0040*/  IMAD.MOV.U32 R3, RZ, RZ, RZ ;  /* 0x000000ffff037224 */ /* 0x000fcc00078e00ff */
[----:B------:R-:W0:Y:S02]  /*0050*/  LDC R5, c[0x0][0x360] ;  /* 0x0000d800ff057b82 */ /* 0x000e240000000800 */
[----:B0-----:R-:W-:-:S03]  /*0060*/  IMAD.WIDE.U32 R2, R5, UR4, R2 ;  /* 0x0000000405027c25 */ /* 0x001fc6000f8e0002 */
[----:B-1----:R-:W-:-:S04]  /*0070*/  ISETP.GE.U32.AND P0, PT, R2, UR6, PT ;  /* 0x0000000602007c0c */ /* 0x002fc8000bf06070 */
[----:B------:R-:W-:-:S13]  /*0080*/  ISETP.GE.U32.AND.EX P0, PT, R3, UR7, PT, P0 ;  /* 0x0000000703007c0c */ /* 0x000fda000bf06100 */
[----:B------:R-:W-:Y:S05]  /*0090*/  @P0 EXIT ;  /* 0x000000000000094d */ /* 0x000fea0003800000 */
[----:B------:R-:W0:Y:S01]  /*00a0*/  LDCU.64 UR6, c[0x0][0x380] ;  /* 0x00007000ff0677ac */ /* 0x000e220008000a00 */
[----:B------:R-:W1:Y:S01]  /*00b0*/  LDCU.64 UR4, c[0x0][0x358] ;  /* 0x00006b00ff0477ac */ /* 0x000e620008000a00 */
[----:B0-----:R-:W-:-:S04]  /*00c0*/  LEA R4, P0, R2, UR6, 0x3 ;  /* 0x0000000602047c11 */ /* 0x001fc8000f8018ff */
[----:B------:R-:W-:-:S05]  /*00d0*/  LEA.HI.X R5, R2, UR7, R3, 0x3, P0 ;  /* 0x0000000702057c11 */ /* 0x000fca00080f1c03 */
[----:B-1----:R-:W-:Y:S01]  /*00e0*/  STG.E.64 desc[UR4][R4.64], RZ ;  /* 0x000000ff04007986 */ /* 0x002fe2000c101b04 */
[----:B------:R-:W-:Y:S05]  /*00f0*/  EXIT ;  /* 0x000000000000794d */ /* 0x000fea0003800000 */
.L_x_7:
        /* <DEDUP_REMOVED lines=16> */
.L_x_10:


//--------------------- .text._Z18init_random_doublePdmm --------------------------
	.section	.text._Z18init_random_doublePdmm,"ax",@progbits
	.align	128
        .global         _Z18init_random_doublePdmm
        .type           _Z18init_random_doublePdmm,@function
        .size           _Z18init_random_doublePdmm,(.L_x_11 - _Z18init_random_doublePdmm)
        .other          _Z18init_random_doublePdmm,@"STO_CUDA_ENTRY STV_DEFAULT"
_Z18init_random_doublePdmm:
.text._Z18init_random_doublePdmm:
        /* <DEDUP_REMOVED lines=10> */
[----:B------:R-:W0:Y:S01]  /*00a0*/  LDC.64 R6, c[0x0][0x390] ;  /* 0x0000e400ff067b82 */ /* 0x000e220000000a00 */
[----:B------:R-:W1:Y:S01]  /*00b0*/  LDCU.64 UR6, c[0x0][0x380] ;  /* 0x00007000ff0677ac */ /* 0x000e620008000a00 */
[----:B------:R-:W-:Y:S02]  /*00c0*/  IMAD.MOV.U32 R10, RZ, RZ, 0x0 ;  /* 0x00000000ff0a7424 */ /* 0x000fe400078e00ff */
[----:B------:R-:W-:Y:S01]  /*00d0*/  IMAD.MOV.U32 R11, RZ, RZ, 0x40000000 ;  /* 0x40000000ff0b7424 */ /* 0x000fe200078e00ff */
[----:B------:R-:W2:Y:S01]  /*00e0*/  LDCU.64 UR4, c[0x0][0x358] ;  /* 0x00006b00ff0477ac */ /* 0x000ea20008000a00 */
[----:B0-----:R-:W-:-:S04]  /*00f0*/  IADD3 R5, P0, PT, R2, R6, RZ ;  /* 0x0000000602057210 */ /* 0x001fc80007f1e0ff */
[----:B------:R-:W-:-:S04]  /*0100*/  IADD3 R5, P1, PT, R5, 0x7f4a7c15, RZ ;  /* 0x7f4a7c1505057810 */ /* 0x000fc80007f3e0ff */
[----:B------:R-:W-:Y:S02]  /*0110*/  IADD3.X R6, PT, PT, R3, -0x61c88647, R7, P1, P0 ;  /* 0x9e3779b903067810 */ /* 0x000fe40000fe0407 */
[----:B-1----:R-:W-:Y:S02]  /*0120*/  LEA R8, P0, R2, UR6, 0x3 ;  /* 0x0000000602087c11 */ /* 0x002fe4000f8018ff */
[--C-:B------:R-:W-:Y:S02]  /*0130*/  SHF.R.U32.HI R4, RZ, 0x1e, R6.reuse ;  /* 0x0000001eff047819 */ /* 0x100fe40000011606 */
[----:B------:R-:W-:Y:S02]  /*0140*/  SHF.R.U64 R0, R5, 0x1e, R6 ;  /* 0x0000001e05007819 */ /* 0x000fe40000001206 */
[----:B------:R-:W-:Y:S02]  /*0150*/  LOP3.LUT R4, R4, R6, RZ, 0x3c, !PT ;  /* 0x0000000604047212 */ /* 0x000fe400078e3cff */
[----:B------:R-:W-:-:S02]  /*0160*/  LOP3.LUT R0, R0, R5, RZ, 0x3c, !PT ;  /* 0x0000000500007212 */ /* 0x000fc400078e3cff */
[----:B------:R-:W-:Y:S01]  /*0170*/  LEA.HI.X R9, R2, UR7, R3, 0x3, P0 ;  /* 0x0000000702097c11 */ /* 0x000fe200080f1c03 */
[----:B------:R-:W-:Y:S02]  /*0180*/  IMAD R7, R4, 0x1ce4e5b9, RZ ;  /* 0x1ce4e5b904077824 */ /* 0x000fe400078e02ff */
[----:B------:R-:W-:-:S04]  /*0190*/  IMAD.WIDE.U32 R4, R0, 0x1ce4e5b9, RZ ;  /* 0x1ce4e5b900047825 */ /* 0x000fc800078e00ff */
[----:B------:R-:W-:-:S04]  /*01a0*/  IMAD R7, R0, -0x40a7b893, R7 ;  /* 0xbf58476d00077824 */ /* 0x000fc800078e0207 */
[----:B------:R-:W-:-:S05]  /*01b0*/  IMAD.IADD R0, R5, 0x1, R7 ;  /* 0x0000000105007824 */ /* 0x000fca00078e0207 */
[--C-:B------:R-:W-:Y:S02]  /*01c0*/  SHF.R.U32.HI R5, RZ, 0x1b, R0.reuse ;  /* 0x0000001bff057819 */ /* 0x100fe40000011600 */
[----:B------:R-:W-:Y:S02]  /*01d0*/  SHF.R.U64 R7, R4, 0x1b, R0 ;  /* 0x0000001b04077819 */ /* 0x000fe40000001200 */
[----:B------:R-:W-:Y:S02]  /*01e0*/  LOP3.LUT R5, R5, R0, RZ, 0x3c, !PT ;  /* 0x0000000005057212 */ /* 0x000fe400078e3cff */
[----:B------:R-:W-:-:S03]  /*01f0*/  LOP3.LUT R0, R7, R4, RZ, 0x3c, !PT ;  /* 0x0000000407007212 */ /* 0x000fc600078e3cff */
[----:B------:R-:W-:Y:S02]  /*0200*/  IMAD R7, R5, 0x133111eb, RZ ;  /* 0x133111eb05077824 */ /* 0x000fe400078e02ff */
[----:B------:R-:W-:-:S04]  /*0210*/  IMAD.WIDE.U32 R4, R0, 0x133111eb, RZ ;  /* 0x133111eb00047825 */ /* 0x000fc800078e00ff */
[----:B------:R-:W-:-:S04]  /*0220*/  IMAD R7, R0, -0x6b2fb645, R7 ;  /* 0x94d049bb00077824 */ /* 0x000fc800078e0207 */
[----:B------:R-:W-:-:S05]  /*0230*/  IMAD.IADD R7, R5, 0x1, R7 ;  /* 0x0000000105077824 */ /* 0x000fca00078e0207 */
[--C-:B------:R-:W-:Y:S02]  /*0240*/  SHF.R.U64 R4, R4, 0xb, R7.reuse ;  /* 0x0000000b04047819 */ /* 0x100fe40000001207 */
[--C-:B------:R-:W-:Y:S02]  /*0250*/  SHF.R.U32.HI R5, RZ, 0xa, R7.reuse ;  /* 0x0000000aff057819 */ /* 0x100fe40000011607 */
[----:B------:R-:W-:Y:S02]  /*0260*/  SHF.R.U32.HI R7, RZ, 0xb, R7 ;  /* 0x0000000bff077819 */ /* 0x000fe40000011607 */
[----:B------:R-:W-:-:S04]  /*0270*/  LOP3.LUT R6, R5, R4, RZ, 0x3c, !PT ;  /* 0x0000000405067212 */ /* 0x000fc800078e3cff */
[----:B------:R-:W0:Y:S02]  /*0280*/  I2F.F64.U64 R4, R6 ;  /* 0x0000000600047312 */ /* 0x000e240000301800 */
[----:B0-----:R-:W-:-:S08]  /*0290*/  DMUL R4, R4, 1.1102230246251565404e-16 ;  /* 0x3ca0000004047828 */ /* 0x001fd00000000000 */
[----:B------:R-:W-:-:S07]  /*02a0*/  DFMA R4, R4, R10, -1 ;  /* 0xbff000000404742b */ /* 0x000fce000000000a */
[----:B--2---:R-:W-:Y:S01]  /*02b0*/  STG.E.64 desc[UR4][R8.64], R4 ;  /* 0x0000000408007986 */ /* 0x004fe2000c101b04 */
[----:B------:R-:W-:Y:S05]  /*02c0*/  EXIT ;  /* 0x000000000000794d */ /* 0x000fea0003800000 */
.L_x_8:
        /* <DEDUP_REMOVED lines=11> */
.L_x_11:


//--------------------- .nv.shared._Z15transpose_tiledIdLi32ELi8EEvPKT_PS0_i --------------------------
	.section	.nv.shared._Z15transpose_tiledIdLi32ELi8EEvPKT_PS0_i,"aw",@nobits
	.sectionflags	@""
	.align	8
.nv.shared._Z15transpose_tiledIdLi32ELi8EEvPKT_PS0_i:
	.zero		9472


//--------------------- .nv.shared.reserved.0     --------------------------
	.section	.nv.shared.reserved.0,"aw",@nobits
	.weak		__nv_reservedSMEM_offset_0_alias
	.size		__nv_reservedSMEM_offset_0_alias, 0, 64
	.other		__nv_reservedSMEM_offset_0_alias,@"STO_CUDA_RESERVED_SHARED STV_DEFAULT"
__nv_reservedSMEM_offset_0_alias:
	.zero		0
	.zero		64


//--------------------- .nv.constant0._Z15transpose_tiledIdLi32ELi8EEvPKT_PS0_i --------------------------
	.section	.nv.constant0._Z15transpose_tiledIdLi32ELi8EEvPKT_PS0_i,"a",@progbits
	.sectionflags	@""
	.align	4
.nv.constant0._Z15transpose_tiledIdLi32ELi8EEvPKT_PS0_i:
	.zero		916


//--------------------- .nv.constant0._Z15set_zero_doublePdm --------------------------
	.section	.nv.constant0._Z15set_zero_doublePdm,"a",@progbits
	.sectionflags	@""
	.align	4
.nv.constant0._Z15set_zero_doublePdm:
	.zero		912


//--------------------- .nv.constant0._Z18init_random_doublePdmm --------------------------
	.section	.nv.constant0._Z18init_random_doublePdmm,"a",@progbits
	.sectionflags	@""
	.align	4
.nv.constant0._Z18init_random_doublePdmm:
	.zero		920


//--------------------- SYMBOLS --------------------------

	.type		.nv.reservedSmem.offset0,@object
	.size		.nv.reservedSmem.offset0,0x4
	.type		.nv.reservedSmem.cap,@object
	.size		.nv.reservedSmem.cap,0x4
